	.headerflags	@"EF_CUDA_TEXMODE_UNIFIED EF_CUDA_64BIT_ADDRESS EF_CUDA_ACCELERATORS EF_CUDA_SM90 EF_CUDA_VIRTUAL_SM(EF_CUDA_SM90)"
	.elftype	@"ET_EXEC"


//--------------------- .nv.info                  --------------------------
	.section	.nv.info,"",@"SHT_CUDA_INFO"
	.align	4


	//----- nvinfo : EIATTR_REGCOUNT
	.align		4
        /*0000*/ 	.byte	0x04, 0x2f
        /*0002*/ 	.short	(.L_3 - .L_2)
	.align		4
.L_2:
        /*0004*/ 	.word	index@(triton_poi_fused__native_batch_norm_legit_no_training_add_rrelu_with_noise_functional_20)
        /*0008*/ 	.word	0x00000012


	//----- nvinfo : EIATTR_MIN_STACK_SIZE
	.align		4
.L_3:
        /*000c*/ 	.byte	0x04, 0x12
        /*000e*/ 	.short	(.L_5 - .L_4)
	.align		4
.L_4:
        /*0010*/ 	.word	index@(triton_poi_fused__native_batch_norm_legit_no_training_add_rrelu_with_noise_functional_20)
        /*0014*/ 	.word	0x00000000


	//----- nvinfo : EIATTR_FRAME_SIZE
	.align		4
.L_5:
        /*0018*/ 	.byte	0x04, 0x11
        /*001a*/ 	.short	(.L_7 - .L_6)
	.align		4
.L_6:
        /*001c*/ 	.word	index@(triton_poi_fused__native_batch_norm_legit_no_training_add_rrelu_with_noise_functional_20)
        /*0020*/ 	.word	0x00000000


	//----- nvinfo : EIATTR_MIN_STACK_SIZE
	.align		4
.L_7:
        /*0024*/ 	.byte	0x04, 0x12
        /*0026*/ 	.short	(.L_9 - .L_8)
	.align		4
.L_8:
        /*0028*/ 	.word	index@(triton_poi_fused__native_batch_norm_legit_no_training_add_rrelu_with_noise_functional_20)
        /*002c*/ 	.word	0x00000000
.L_9:


//--------------------- .nv.info.triton_poi_fused__native_batch_norm_legit_no_training_add_rrelu_with_noise_functional_20 --------------------------
	.section	.nv.info.triton_poi_fused__native_batch_norm_legit_no_training_add_rrelu_with_noise_functional_20,"",@"SHT_CUDA_INFO"
	.sectionflags	@""
	.align	4


	//----- nvinfo : EIATTR_CUDA_API_VERSION
	.align		4
        /*0000*/ 	.byte	0x04, 0x37
        /*0002*/ 	.short	(.L_11 - .L_10)
.L_10:
        /*0004*/ 	.word	0x0000007c


	//----- nvinfo : EIATTR_KPARAM_INFO
	.align		4
.L_11:
        /*0008*/ 	.byte	0x04, 0x17
        /*000a*/ 	.short	(.L_13 - .L_12)
.L_12:
        /*000c*/ 	.word	0x00000000
        /*0010*/ 	.short	0x0008
        /*0012*/ 	.short	0x0040
        /*0014*/ 	.byte	0x00, 0xf0, 0x11, 0x00


	//----- nvinfo : EIATTR_KPARAM_INFO
	.align		4
.L_13:
        /*0018*/ 	.byte	0x04, 0x17
        /*001a*/ 	.short	(.L_15 - .L_14)
.L_14:
        /*001c*/ 	.word	0x00000000
        /*0020*/ 	.short	0x0007
        /*0022*/ 	.short	0x0038
        /*0024*/ 	.byte	0x00, 0xf4, 0x21, 0x00


	//----- nvinfo : EIATTR_KPARAM_INFO
	.align		4
.L_15:
        /*0028*/ 	.byte	0x04, 0x17
        /*002a*/ 	.short	(.L_17 - .L_16)
.L_16:
        /*002c*/ 	.word	0x00000000
        /*0030*/ 	.short	0x0006
        /*0032*/ 	.short	0x0030
        /*0034*/ 	.byte	0x00, 0xf4, 0x21, 0x00


	//----- nvinfo : EIATTR_KPARAM_INFO
	.align		4
.L_17:
        /*0038*/ 	.byte	0x04, 0x17
        /*003a*/ 	.short	(.L_19 - .L_18)
.L_18:
        /*003c*/ 	.word	0x00000000
        /*0040*/ 	.short	0x0005
        /*0042*/ 	.short	0x0028
        /*0044*/ 	.byte	0x00, 0xf4, 0x21, 0x00


	//----- nvinfo : EIATTR_KPARAM_INFO
	.align		4
.L_19:
        /*0048*/ 	.byte	0x04, 0x17
        /*004a*/ 	.short	(.L_21 - .L_20)
.L_20:
        /*004c*/ 	.word	0x00000000
        /*0050*/ 	.short	0x0004
        /*0052*/ 	.short	0x0020
        /*0054*/ 	.byte	0x00, 0xf4, 0x21, 0x00


	//----- nvinfo : EIATTR_KPARAM_INFO
	.align		4
.L_21:
        /*0058*/ 	.byte	0x04, 0x17
        /*005a*/ 	.short	(.L_23 - .L_22)
.L_22:
        /*005c*/ 	.word	0x00000000
        /*0060*/ 	.short	0x0003
        /*0062*/ 	.short	0x0018
        /*0064*/ 	.byte	0x00, 0xf4, 0x21, 0x00


	//----- nvinfo : EIATTR_KPARAM_INFO
	.align		4
.L_23:
        /*0068*/ 	.byte	0x04, 0x17
        /*006a*/ 	.short	(.L_25 - .L_24)
.L_24:
        /*006c*/ 	.word	0x00000000
        /*0070*/ 	.short	0x0002
        /*0072*/ 	.short	0x0010
        /*0074*/ 	.byte	0x00, 0xf4, 0x21, 0x00


	//----- nvinfo : EIATTR_KPARAM_INFO
	.align		4
.L_25:
        /*0078*/ 	.byte	0x04, 0x17
        /*007a*/ 	.short	(.L_27 - .L_26)
.L_26:
        /*007c*/ 	.word	0x00000000
        /*0080*/ 	.short	0x0001
        /*0082*/ 	.short	0x0008
        /*0084*/ 	.byte	0x00, 0xf4, 0x21, 0x00


	//----- nvinfo : EIATTR_KPARAM_INFO
	.align		4
.L_27:
        /*0088*/ 	.byte	0x04, 0x17
        /*008a*/ 	.short	(.L_29 - .L_28)
.L_28:
        /*008c*/ 	.word	0x00000000
        /*0090*/ 	.short	0x0000
        /*0092*/ 	.short	0x0000
        /*0094*/ 	.byte	0x00, 0xf4, 0x21, 0x00


	//----- nvinfo : EIATTR_SPARSE_MMA_MASK
	.align		4
.L_29:
        /*0098*/ 	.byte	0x03, 0x50
        /*009a*/ 	.short	0x0000


	//----- nvinfo : EIATTR_MAXREG_COUNT
	.align		4
        /*009c*/ 	.byte	0x03, 0x1b
        /*009e*/ 	.short	0x00ff


	//----- nvinfo : EIATTR_EXIT_INSTR_OFFSETS
	.align		4
        /*00a0*/ 	.byte	0x04, 0x1c
        /*00a2*/ 	.short	(.L_31 - .L_30)


	//   ....[0]....
.L_30:
        /*00a4*/ 	.word	0x00000360


	//----- nvinfo : EIATTR_REQNTID
	.align		4
.L_31:
        /*00a8*/ 	.byte	0x04, 0x10
        /*00aa*/ 	.short	(.L_33 - .L_32)
.L_32:
        /*00ac*/ 	.word	0x00000080
        /*00b0*/ 	.word	0x00000001
        /*00b4*/ 	.word	0x00000001


	//----- nvinfo : EIATTR_CBANK_PARAM_SIZE
	.align		4
.L_33:
        /*00b8*/ 	.byte	0x03, 0x19
        /*00ba*/ 	.short	0x0044


	//----- nvinfo : EIATTR_PARAM_CBANK
	.align		4
        /*00bc*/ 	.byte	0x04, 0x0a
        /*00be*/ 	.short	(.L_35 - .L_34)
	.align		4
.L_34:
        /*00c0*/ 	.word	index@(.nv.constant0.triton_poi_fused__native_batch_norm_legit_no_training_add_rrelu_with_noise_functional_20)
        /*00c4*/ 	.short	0x0210
        /*00c6*/ 	.short	0x0044


	//----- nvinfo : EIATTR_SW_WAR
	.align		4
.L_35:
        /*00c8*/ 	.byte	0x04, 0x36
        /*00ca*/ 	.short	(.L_37 - .L_36)
.L_36:
        /*00cc*/ 	.word	0x00000008
.L_37:


//--------------------- .nv.callgraph             --------------------------
	.section	.nv.callgraph,"",@"SHT_CUDA_CALLGRAPH"
	.align	4
	.sectionentsize	8
	.align		4
        /*0000*/ 	.word	0x00000000
	.align		4
        /*0004*/ 	.word	0xffffffff
	.align		4
        /*0008*/ 	.word	0x00000000
	.align		4
        /*000c*/ 	.word	0xfffffffe
	.align		4
        /*0010*/ 	.word	0x00000000
	.align		4
        /*0014*/ 	.word	0xfffffffd
	.align		4
        /*0018*/ 	.word	0x00000000
	.align		4
        /*001c*/ 	.word	0xfffffffc


//--------------------- .nv.constant4             --------------------------
	.section	.nv.constant4,"a",@progbits
	.align	8
	.align		8
.nv.constant4:
        /*0000*/ 	.dword	_$_str
	.align		8
        /*0008*/ 	.dword	_$_str_$_2


//--------------------- .text.triton_poi_fused__native_batch_norm_legit_no_training_add_rrelu_with_noise_functional_20 --------------------------
	.section	.text.triton_poi_fused__native_batch_norm_legit_no_training_add_rrelu_with_noise_functional_20,"ax",@progbits
	.align	128
        .global         triton_poi_fused__native_batch_norm_legit_no_training_add_rrelu_with_noise_functional_20
        .type           triton_poi_fused__native_batch_norm_legit_no_training_add_rrelu_with_noise_functional_20,@function
        .size           triton_poi_fused__native_batch_norm_legit_no_training_add_rrelu_with_noise_functional_20,(.L_x_1 - triton_poi_fused__native_batch_norm_legit_no_training_add_rrelu_with_noise_functional_20)
        .other          triton_poi_fused__native_batch_norm_legit_no_training_add_rrelu_with_noise_functional_20,@"STO_CUDA_ENTRY STV_DEFAULT"
triton_poi_fused__native_batch_norm_legit_no_training_add_rrelu_with_noise_functional_20:
.text.triton_poi_fused__native_batch_norm_legit_no_training_add_rrelu_with_noise_functional_20:
[----:B------:R-:W-:Y:S01]  /*0000*/  LDC R1, c[0x0][0x28] ;  /* 0x00000a00ff017b82 */ /* 0x000fe20000000800 */
[----:B------:R-:W1:Y:S07]  /*0010*/  S2R R0, SR_TID.X ;  /* 0x0000000000007919 */ /* 0x000e6e0000002100 */
[----:B------:R-:W2:Y:S01]  /*0020*/  LDC.64 R8, c[0x0][0x228] ;  /* 0x00008a00ff087b82 */ /* 0x000ea20000000a00 */
[----:B------:R-:W-:Y:S01]  /*0030*/  ULDC.64 UR4, c[0x0][0x208] ;  /* 0x0000820000047ab9 */ /* 0x000fe20000000a00 */
[----:B------:R-:W-:Y:S01]  /*0040*/  ULDC.64 UR6, c[0x0][0x248] ;  /* 0x0000920000067ab9 */ /* 0x000fe20000000a00 */
[----:B------:R-:W3:Y:S05]  /*0050*/  S2R R3, SR_CTAID.X ;  /* 0x0000000000037919 */ /* 0x000eea0000002500 */
[----:B------:R-:W4:Y:S08]  /*0060*/  LDC.64 R4, c[0x0][0x218] ;  /* 0x00008600ff047b82 */ /* 0x000f300000000a00 */
[----:B------:R-:W5:Y:S08]  /*0070*/  LDC.64 R6, c[0x0][0x220] ;  /* 0x00008800ff067b82 */ /* 0x000f700000000a00 */
[----:B------:R-:W5:Y:S01]  /*0080*/  LDC.64 R10, c[0x0][0x230] ;  /* 0x00008c00ff0a7b82 */ /* 0x000f620000000a00 */
[----:B-1----:R-:W-:-:S07]  /*0090*/  LOP3.LUT R0, R0, 0x7f, RZ, 0xc0, !PT ;  /* 0x0000007f00007812 */ /* 0x002fce00078ec0ff */
[----:B------:R-:W1:Y:S01]  /*00a0*/  LDC.64 R12, c[0x0][0x238] ;  /* 0x00008e00ff0c7b82 */ /* 0x000e620000000a00 */
[----:B---3--:R-:W-:Y:S02]  /*00b0*/  SHF.R.S32.HI R2, RZ, 0x18, R3 ;  /* 0x00000018ff027819 */ /* 0x008fe40000011403 */
[----:B------:R-:W-:Y:S02]  /*00c0*/  LEA R0, R3, R0, 0x7 ;  /* 0x0000000003007211 */ /* 0x000fe400078e38ff */
[----:B------:R-:W-:-:S04]  /*00d0*/  SGXT R3, R2, 0x1 ;  /* 0x000000010203781a */ /* 0x000fc80000000200 */
[----:B------:R-:W-:-:S04]  /*00e0*/  LEA.HI R3, R3, R0, RZ, 0x7 ;  /* 0x0000000003037211 */ /* 0x000fc800078f38ff */
[----:B------:R-:W-:-:S04]  /*00f0*/  LOP3.LUT R3, R3, 0xffffff80, RZ, 0xc0, !PT ;  /* 0xffffff8003037812 */ /* 0x000fc800078ec0ff */
[----:B------:R-:W-:Y:S02]  /*0100*/  IADD3 R15, R0, -R3, RZ ;  /* 0x80000003000f7210 */ /* 0x000fe40007ffe0ff */
[----:B------:R-:W3:Y:S03]  /*0110*/  LDC.64 R2, c[0x0][0x240] ;  /* 0x00009000ff027b82 */ /* 0x000ee60000000a00 */
[----:B--2---:R-:W-:-:S05]  /*0120*/  IMAD.WIDE R8, R15, 0x4, R8 ;  /* 0x000000040f087825 */ /* 0x004fca00078e0208 */
[----:B------:R1:W2:Y:S01]  /*0130*/  LDG.E.EL R14, desc[UR4][R8.64] ;  /* 0x00000004080e7981 */ /* 0x0002a2000c2e1900 */
[----:B----4-:R-:W-:-:S04]  /*0140*/  IMAD.WIDE R4, R0, 0x4, R4 ;  /* 0x0000000400047825 */ /* 0x010fc800078e0204 */
[C---:B-----5:R-:W-:Y:S02]  /*0150*/  IMAD.WIDE R6, R15.reuse, 0x4, R6 ;  /* 0x000000040f067825 */ /* 0x060fe400078e0206 */
[----:B------:R-:W4:Y:S02]  /*0160*/  LDG.E R4, desc[UR4][R4.64] ;  /* 0x0000000404047981 */ /* 0x000f24000c1e1900 */
[C---:B0-----:R-:W-:Y:S02]  /*0170*/  IMAD.WIDE R10, R15.reuse, 0x4, R10 ;  /* 0x000000040f0a7825 */ /* 0x041fe400078e020a */
[----:B------:R0:W4:Y:S02]  /*0180*/  LDG.E.EL R7, desc[UR4][R6.64] ;  /* 0x0000000406077981 */ /* 0x000124000c2e1900 */
[----:B-1----:R-:W-:Y:S02]  /*0190*/  IMAD.WIDE R8, R15, 0x4, R12 ;  /* 0x000000040f087825 */ /* 0x002fe400078e020c */
[----:B------:R-:W5:Y:S02]  /*01a0*/  LDG.E.EL R10, desc[UR4][R10.64] ;  /* 0x000000040a0a7981 */ /* 0x000f64000c2e1900 */
[----:B---3--:R-:W-:-:S02]  /*01b0*/  IMAD.WIDE R2, R0, 0x4, R2 ;  /* 0x0000000400027825 */ /* 0x008fc400078e0202 */
[----:B------:R-:W5:Y:S04]  /*01c0*/  LDG.E.EL R9, desc[UR4][R8.64] ;  /* 0x0000000408097981 */ /* 0x000f68000c2e1900 */
[----:B------:R1:W3:Y:S01]  /*01d0*/  LDG.E R12, desc[UR4][R2.64] ;  /* 0x00000004020c7981 */ /* 0x0002e2000c1e1900 */
[----:B0-----:R-:W-:Y:S01]  /*01e0*/  HFMA2.MMA R6, -RZ, RZ, 1.625, 0 ;  /* 0x3e800000ff067435 */ /* 0x001fe200000001ff */
[----:B-1----:R-:W0:Y:S02]  /*01f0*/  LDC.64 R2, c[0x0][0x210] ;  /* 0x00008400ff027b82 */ /* 0x002e240000000a00 */
[----:B0-----:R-:W-:-:S04]  /*0200*/  IMAD.WIDE R2, R0, 0x4, R2 ;  /* 0x0000000400027825 */ /* 0x001fc800078e0202 */
[----:B--2---:R-:W-:-:S04]  /*0210*/  FADD R14, R14, 9.9999997473787516356e-06 ;  /* 0x3727c5ac0e0e7421 */ /* 0x004fc80000000000 */
[----:B------:R-:W0:Y:S01]  /*0220*/  MUFU.SQRT R13, R14 ;  /* 0x0000000e000d7308 */ /* 0x000e220000002000 */
[----:B----4-:R-:W-:Y:S01]  /*0230*/  FADD R4, R4, -R7 ;  /* 0x8000000704047221 */ /* 0x010fe20000000000 */
[C---:B0-----:R-:W-:Y:S02]  /*0240*/  FSETP.GT.AND P0, PT, R13.reuse, 8.50705917302346158658e+37, PT ;  /* 0x7e8000000d00780b */ /* 0x041fe40003f04000 */
[----:B------:R-:W-:Y:S02]  /*0250*/  FSETP.GEU.AND P1, PT, R13, 1.175494350822287508e-38, PT ;  /* 0x008000000d00780b */ /* 0x000fe40003f2e000 */
[----:B------:R-:W-:-:S09]  /*0260*/  FSEL R6, R6, 1, P0 ;  /* 0x3f80000006067808 */ /* 0x000fd20000000000 */
[----:B------:R-:W-:Y:S02]  /*0270*/  @P0 FMUL R13, R13, 0.25 ;  /* 0x3e8000000d0d0820 */ /* 0x000fe40000400000 */
[----:B------:R-:W-:Y:S02]  /*0280*/  @!P1 FMUL R6, R6, 16777216 ;  /* 0x4b80000006069820 */ /* 0x000fe40000400000 */
[----:B------:R-:W-:-:S06]  /*0290*/  @!P1 FMUL R13, R13, 16777216 ;  /* 0x4b8000000d0d9820 */ /* 0x000fcc0000400000 */
[----:B------:R-:W0:Y:S02]  /*02a0*/  MUFU.RCP R13, R13 ;  /* 0x0000000d000d7308 */ /* 0x000e240000001000 */
[----:B0-----:R-:W-:-:S04]  /*02b0*/  FMUL R5, R13, R6 ;  /* 0x000000060d057220 */ /* 0x001fc80000400000 */
[----:B------:R-:W-:-:S04]  /*02c0*/  FMUL R4, R4, R5 ;  /* 0x0000000504047220 */ /* 0x000fc80000400000 */
[----:B-----5:R-:W-:Y:S01]  /*02d0*/  FFMA R9, R10, R4, R9 ;  /* 0x000000040a097223 */ /* 0x020fe20000000009 */
[----:B------:R-:W-:-:S04]  /*02e0*/  IADD3 R4, P1, R0, UR6, RZ ;  /* 0x0000000600047c10 */ /* 0x000fc8000ff3e0ff */
[----:B---3--:R-:W-:Y:S01]  /*02f0*/  FSETP.GT.AND P0, PT, R9, -R12, PT ;  /* 0x8000000c0900720b */ /* 0x008fe20003f04000 */
[----:B------:R-:W-:Y:S01]  /*0300*/  FADD R9, R12, R9 ;  /* 0x000000090c097221 */ /* 0x000fe20000000000 */
[----:B------:R-:W-:Y:S02]  /*0310*/  LEA.HI.X.SX32 R5, R0, UR7, 0x1, P1 ;  /* 0x0000000700057c11 */ /* 0x000fe400088f0eff */
[----:B------:R-:W-:-:S05]  /*0320*/  SEL R7, RZ, 0x1, !P0 ;  /* 0x00000001ff077807 */ /* 0x000fca0004000000 */
[----:B------:R-:W-:Y:S04]  /*0330*/  STG.E.U8 desc[UR4][R4.64], R7 ;  /* 0x0000000704007986 */ /* 0x000fe8000c101104 */
[----:B------:R-:W-:-:S05]  /*0340*/  @!P0 FMUL R9, R9, 0.22916667163372039795 ;  /* 0x3e6aaaab09098820 */ /* 0x000fca0000400000 */
[----:B------:R-:W-:Y:S01]  /*0350*/  STG.E desc[UR4][R2.64], R9 ;  /* 0x0000000902007986 */ /* 0x000fe2000c101904 */
[----:B------:R-:W-:Y:S05]  /*0360*/  EXIT ;  /* 0x000000000000794d */ /* 0x000fea0003800000 */
.L_x_0:
[----:B------:R-:W-:-:S00]  /*0370*/  BRA `(.L_x_0) ;  /* 0xfffffffc00fc7947 */ /* 0x000fc0000383ffff */
[----:B------:R-:W-:-:S00]  /*0380*/  NOP ;  /* 0x0000000000007918 */ /* 0x000fc00000000000 */
[----:B------:R-:W-:-:S00]  /*0390*/  NOP ;  /* 0x0000000000007918 */ /* 0x000fc00000000000 */
[----:B------:R-:W-:-:S00]  /*03a0*/  NOP ;  /* 0x0000000000007918 */ /* 0x000fc00000000000 */
[----:B------:R-:W-:-:S00]  /*03b0*/  NOP ;  /* 0x0000000000007918 */ /* 0x000fc00000000000 */
[----:B------:R-:W-:-:S00]  /*03c0*/  NOP ;  /* 0x0000000000007918 */ /* 0x000fc00000000000 */
[----:B------:R-:W-:-:S00]  /*03d0*/  NOP ;  /* 0x0000000000007918 */ /* 0x000fc00000000000 */
[----:B------:R-:W-:-:S00]  /*03e0*/  NOP ;  /* 0x0000000000007918 */ /* 0x000fc00000000000 */
[----:B------:R-:W-:-:S00]  /*03f0*/  NOP ;  /* 0x0000000000007918 */ /* 0x000fc00000000000 */
.L_x_1:


//--------------------- .nv.global.init           --------------------------
	.section	.nv.global.init,"aw",@progbits
.nv.global.init:
	.type		_$_str,@object
	.size		_$_str,(_$_str_$_2 - _$_str)
_$_str:
        /*0000*/ 	.byte	0x5f, 0x5f, 0x43, 0x55, 0x44, 0x41, 0x5f, 0x46, 0x54, 0x5a, 0x00
	.type		_$_str_$_2,@object
	.size		_$_str_$_2,(.L_1 - _$_str_$_2)
_$_str_$_2:
        /*000b*/ 	.byte	0x5f, 0x5f, 0x43, 0x55, 0x44, 0x41, 0x5f, 0x50, 0x52, 0x45, 0x43, 0x5f, 0x53, 0x51, 0x52, 0x54
        /*001b*/ 	.byte	0x00
.L_1:


//--------------------- .nv.constant0.triton_poi_fused__native_batch_norm_legit_no_training_add_rrelu_with_noise_functional_20 --------------------------
	.section	.nv.constant0.triton_poi_fused__native_batch_norm_legit_no_training_add_rrelu_with_noise_functional_20,"a",@progbits
	.sectionflags	@""
	.align	4
.nv.constant0.triton_poi_fused__native_batch_norm_legit_no_training_add_rrelu_with_noise_functional_20:
	.zero		596
